//
// Generated by NVIDIA NVVM Compiler
//
// Compiler Build ID: CL-36424714
// Cuda compilation tools, release 13.0, V13.0.88
// Based on NVVM 20.0.0
//

.version 9.0
.target sm_100
.address_size 64

	// .globl	_Z2ccjPdS_S_Pj

.visible .entry _Z2ccjPdS_S_Pj(
	.param .u32 _Z2ccjPdS_S_Pj_param_0,
	.param .u64 .ptr .align 1 _Z2ccjPdS_S_Pj_param_1,
	.param .u64 .ptr .align 1 _Z2ccjPdS_S_Pj_param_2,
	.param .u64 .ptr .align 1 _Z2ccjPdS_S_Pj_param_3,
	.param .u64 .ptr .align 1 _Z2ccjPdS_S_Pj_param_4
)
{
	.reg .pred 	%p<30>;
	.reg .b32 	%r<131>;
	.reg .b64 	%rd<61>;
	.reg .b64 	%fd<137>;

	ld.param.u32 	%r40, [_Z2ccjPdS_S_Pj_param_0];
	ld.param.u64 	%rd6, [_Z2ccjPdS_S_Pj_param_3];
	ld.param.u64 	%rd7, [_Z2ccjPdS_S_Pj_param_4];
	cvta.to.global.u64 	%rd1, %rd7;
	cvta.to.global.u64 	%rd2, %rd6;
	mov.u32 	%r1, %tid.x;
	shr.u32 	%r2, %r40, 5;
	mov.u32 	%r3, %ctaid.x;
	mul.lo.s32 	%r130, %r2, %r1;
	add.s32 	%r41, %r130, %r2;
	setp.ge.u32 	%p1, %r130, %r41;
	mov.f64 	%fd135, 0d0000000000000000;
	mov.f64 	%fd136, %fd135;
	@%p1 bra 	$L__BB0_12;
	add.s32 	%r42, %r2, -1;
	setp.lt.u32 	%p2, %r42, 7;
	mov.f64 	%fd136, 0d0000000000000000;
	mov.f64 	%fd135, %fd136;
	@%p2 bra 	$L__BB0_4;
	mad.lo.s32 	%r43, %r40, %r130, %r40;
	add.s32 	%r129, %r3, %r43;
	add.s32 	%r44, %r130, 2;
	mad.lo.s32 	%r128, %r40, %r44, %r3;
	add.s32 	%r45, %r130, 3;
	mad.lo.s32 	%r127, %r40, %r45, %r3;
	add.s32 	%r46, %r130, 4;
	mad.lo.s32 	%r126, %r40, %r46, %r3;
	add.s32 	%r47, %r130, 5;
	mad.lo.s32 	%r125, %r40, %r47, %r3;
	add.s32 	%r48, %r130, 6;
	mad.lo.s32 	%r124, %r40, %r48, %r3;
	add.s32 	%r49, %r130, 7;
	mad.lo.s32 	%r123, %r40, %r49, %r3;
	mul.lo.s32 	%r50, %r1, %r40;
	mad.lo.s32 	%r122, %r50, %r2, %r3;
	and.b32  	%r52, %r2, 134217720;
	neg.s32 	%r121, %r52;
	mov.f64 	%fd136, 0d0000000000000000;
$L__BB0_3:
	.pragma "nounroll";
	ld.param.u64 	%rd59, [_Z2ccjPdS_S_Pj_param_2];
	cvta.to.global.u64 	%rd8, %rd59;
	mul.wide.u32 	%rd9, %r122, 8;
	add.s64 	%rd10, %rd8, %rd9;
	ld.global.f64 	%fd31, [%rd10];
	mul.wide.u32 	%rd11, %r130, 8;
	add.s64 	%rd12, %rd2, %rd11;
	ld.global.f64 	%fd32, [%rd12];
	fma.rn.f64 	%fd33, %fd31, %fd32, %fd135;
	mul.wide.u32 	%rd13, %r130, 4;
	add.s64 	%rd14, %rd1, %rd13;
	ld.global.u32 	%r53, [%rd14];
	cvt.rn.f64.u32 	%fd34, %r53;
	fma.rn.f64 	%fd35, %fd31, %fd34, %fd136;
	mul.wide.u32 	%rd15, %r129, 8;
	add.s64 	%rd16, %rd8, %rd15;
	ld.global.f64 	%fd36, [%rd16];
	ld.global.f64 	%fd37, [%rd12+8];
	fma.rn.f64 	%fd38, %fd36, %fd37, %fd33;
	ld.global.u32 	%r54, [%rd14+4];
	cvt.rn.f64.u32 	%fd39, %r54;
	fma.rn.f64 	%fd40, %fd36, %fd39, %fd35;
	mul.wide.u32 	%rd17, %r128, 8;
	add.s64 	%rd18, %rd8, %rd17;
	ld.global.f64 	%fd41, [%rd18];
	ld.global.f64 	%fd42, [%rd12+16];
	fma.rn.f64 	%fd43, %fd41, %fd42, %fd38;
	ld.global.u32 	%r55, [%rd14+8];
	cvt.rn.f64.u32 	%fd44, %r55;
	fma.rn.f64 	%fd45, %fd41, %fd44, %fd40;
	mul.wide.u32 	%rd19, %r127, 8;
	add.s64 	%rd20, %rd8, %rd19;
	ld.global.f64 	%fd46, [%rd20];
	ld.global.f64 	%fd47, [%rd12+24];
	fma.rn.f64 	%fd48, %fd46, %fd47, %fd43;
	ld.global.u32 	%r56, [%rd14+12];
	cvt.rn.f64.u32 	%fd49, %r56;
	fma.rn.f64 	%fd50, %fd46, %fd49, %fd45;
	mul.wide.u32 	%rd21, %r126, 8;
	add.s64 	%rd22, %rd8, %rd21;
	ld.global.f64 	%fd51, [%rd22];
	ld.global.f64 	%fd52, [%rd12+32];
	fma.rn.f64 	%fd53, %fd51, %fd52, %fd48;
	ld.global.u32 	%r57, [%rd14+16];
	cvt.rn.f64.u32 	%fd54, %r57;
	fma.rn.f64 	%fd55, %fd51, %fd54, %fd50;
	mul.wide.u32 	%rd23, %r125, 8;
	add.s64 	%rd24, %rd8, %rd23;
	ld.global.f64 	%fd56, [%rd24];
	ld.global.f64 	%fd57, [%rd12+40];
	fma.rn.f64 	%fd58, %fd56, %fd57, %fd53;
	ld.global.u32 	%r58, [%rd14+20];
	cvt.rn.f64.u32 	%fd59, %r58;
	fma.rn.f64 	%fd60, %fd56, %fd59, %fd55;
	mul.wide.u32 	%rd25, %r124, 8;
	add.s64 	%rd26, %rd8, %rd25;
	ld.global.f64 	%fd61, [%rd26];
	ld.global.f64 	%fd62, [%rd12+48];
	fma.rn.f64 	%fd63, %fd61, %fd62, %fd58;
	ld.global.u32 	%r59, [%rd14+24];
	cvt.rn.f64.u32 	%fd64, %r59;
	fma.rn.f64 	%fd65, %fd61, %fd64, %fd60;
	mul.wide.u32 	%rd27, %r123, 8;
	add.s64 	%rd28, %rd8, %rd27;
	ld.global.f64 	%fd66, [%rd28];
	ld.global.f64 	%fd67, [%rd12+56];
	fma.rn.f64 	%fd135, %fd66, %fd67, %fd63;
	ld.global.u32 	%r60, [%rd14+28];
	cvt.rn.f64.u32 	%fd68, %r60;
	fma.rn.f64 	%fd136, %fd66, %fd68, %fd65;
	add.s32 	%r130, %r130, 8;
	shl.b32 	%r61, %r40, 3;
	add.s32 	%r129, %r129, %r61;
	add.s32 	%r128, %r128, %r61;
	add.s32 	%r127, %r127, %r61;
	add.s32 	%r126, %r126, %r61;
	add.s32 	%r125, %r125, %r61;
	add.s32 	%r124, %r124, %r61;
	add.s32 	%r123, %r123, %r61;
	add.s32 	%r122, %r122, %r61;
	add.s32 	%r121, %r121, 8;
	setp.eq.s32 	%p3, %r121, 0;
	@%p3 bra 	$L__BB0_4;
	bra.uni 	$L__BB0_3;
$L__BB0_4:
	and.b32  	%r15, %r2, 7;
	setp.eq.s32 	%p4, %r15, 0;
	@%p4 bra 	$L__BB0_12;
	ld.param.u64 	%rd60, [_Z2ccjPdS_S_Pj_param_2];
	cvta.to.global.u64 	%rd3, %rd60;
	setp.lt.u32 	%p5, %r15, 4;
	@%p5 bra 	$L__BB0_7;
	mad.lo.s32 	%r62, %r130, %r40, %r3;
	mul.wide.u32 	%rd29, %r62, 8;
	add.s64 	%rd30, %rd3, %rd29;
	ld.global.f64 	%fd70, [%rd30];
	mul.wide.u32 	%rd31, %r130, 8;
	add.s64 	%rd32, %rd2, %rd31;
	ld.global.f64 	%fd71, [%rd32];
	fma.rn.f64 	%fd72, %fd70, %fd71, %fd135;
	mul.wide.u32 	%rd33, %r130, 4;
	add.s64 	%rd34, %rd1, %rd33;
	ld.global.u32 	%r63, [%rd34];
	cvt.rn.f64.u32 	%fd73, %r63;
	fma.rn.f64 	%fd74, %fd70, %fd73, %fd136;
	add.s32 	%r64, %r62, %r40;
	mul.wide.u32 	%rd35, %r64, 8;
	add.s64 	%rd36, %rd3, %rd35;
	ld.global.f64 	%fd75, [%rd36];
	ld.global.f64 	%fd76, [%rd32+8];
	fma.rn.f64 	%fd77, %fd75, %fd76, %fd72;
	ld.global.u32 	%r65, [%rd34+4];
	cvt.rn.f64.u32 	%fd78, %r65;
	fma.rn.f64 	%fd79, %fd75, %fd78, %fd74;
	add.s32 	%r66, %r64, %r40;
	mul.wide.u32 	%rd37, %r66, 8;
	add.s64 	%rd38, %rd3, %rd37;
	ld.global.f64 	%fd80, [%rd38];
	ld.global.f64 	%fd81, [%rd32+16];
	fma.rn.f64 	%fd82, %fd80, %fd81, %fd77;
	ld.global.u32 	%r67, [%rd34+8];
	cvt.rn.f64.u32 	%fd83, %r67;
	fma.rn.f64 	%fd84, %fd80, %fd83, %fd79;
	add.s32 	%r68, %r66, %r40;
	mul.wide.u32 	%rd39, %r68, 8;
	add.s64 	%rd40, %rd3, %rd39;
	ld.global.f64 	%fd85, [%rd40];
	ld.global.f64 	%fd86, [%rd32+24];
	fma.rn.f64 	%fd135, %fd85, %fd86, %fd82;
	ld.global.u32 	%r69, [%rd34+12];
	cvt.rn.f64.u32 	%fd87, %r69;
	fma.rn.f64 	%fd136, %fd85, %fd87, %fd84;
	add.s32 	%r130, %r130, 4;
$L__BB0_7:
	and.b32  	%r70, %r2, 3;
	setp.eq.s32 	%p6, %r70, 0;
	@%p6 bra 	$L__BB0_12;
	setp.eq.s32 	%p7, %r70, 1;
	@%p7 bra 	$L__BB0_10;
	mad.lo.s32 	%r71, %r130, %r40, %r3;
	mul.wide.u32 	%rd41, %r71, 8;
	add.s64 	%rd42, %rd3, %rd41;
	ld.global.f64 	%fd89, [%rd42];
	mul.wide.u32 	%rd43, %r130, 8;
	add.s64 	%rd44, %rd2, %rd43;
	ld.global.f64 	%fd90, [%rd44];
	fma.rn.f64 	%fd91, %fd89, %fd90, %fd135;
	mul.wide.u32 	%rd45, %r130, 4;
	add.s64 	%rd46, %rd1, %rd45;
	ld.global.u32 	%r72, [%rd46];
	cvt.rn.f64.u32 	%fd92, %r72;
	fma.rn.f64 	%fd93, %fd89, %fd92, %fd136;
	add.s32 	%r73, %r71, %r40;
	mul.wide.u32 	%rd47, %r73, 8;
	add.s64 	%rd48, %rd3, %rd47;
	ld.global.f64 	%fd94, [%rd48];
	ld.global.f64 	%fd95, [%rd44+8];
	fma.rn.f64 	%fd135, %fd94, %fd95, %fd91;
	ld.global.u32 	%r74, [%rd46+4];
	cvt.rn.f64.u32 	%fd96, %r74;
	fma.rn.f64 	%fd136, %fd94, %fd96, %fd93;
	add.s32 	%r130, %r130, 2;
$L__BB0_10:
	and.b32  	%r75, %r40, 32;
	setp.eq.s32 	%p8, %r75, 0;
	@%p8 bra 	$L__BB0_12;
	mad.lo.s32 	%r76, %r130, %r40, %r3;
	mul.wide.u32 	%rd49, %r76, 8;
	add.s64 	%rd50, %rd3, %rd49;
	ld.global.f64 	%fd97, [%rd50];
	mul.wide.u32 	%rd51, %r130, 8;
	add.s64 	%rd52, %rd2, %rd51;
	ld.global.f64 	%fd98, [%rd52];
	fma.rn.f64 	%fd135, %fd97, %fd98, %fd135;
	mul.wide.u32 	%rd53, %r130, 4;
	add.s64 	%rd54, %rd1, %rd53;
	ld.global.u32 	%r77, [%rd54];
	cvt.rn.f64.u32 	%fd99, %r77;
	fma.rn.f64 	%fd136, %fd97, %fd99, %fd136;
$L__BB0_12:
	// begin inline asm
	mov.b64 {%r78,%r79}, %fd135;
	// end inline asm
	shfl.sync.down.b32	%r81|%p9, %r79, 16, 31, -1;
	shfl.sync.down.b32	%r80|%p10, %r78, 16, 31, -1;
	// begin inline asm
	mov.b64 %fd101, {%r80,%r81};
	// end inline asm
	add.f64 	%fd104, %fd135, %fd101;
	// begin inline asm
	mov.b64 {%r82,%r83}, %fd136;
	// end inline asm
	shfl.sync.down.b32	%r85|%p11, %r83, 16, 31, -1;
	shfl.sync.down.b32	%r84|%p12, %r82, 16, 31, -1;
	// begin inline asm
	mov.b64 %fd103, {%r84,%r85};
	// end inline asm
	add.f64 	%fd106, %fd136, %fd103;
	// begin inline asm
	mov.b64 {%r86,%r87}, %fd104;
	// end inline asm
	shfl.sync.down.b32	%r89|%p13, %r87, 8, 31, -1;
	shfl.sync.down.b32	%r88|%p14, %r86, 8, 31, -1;
	// begin inline asm
	mov.b64 %fd105, {%r88,%r89};
	// end inline asm
	add.f64 	%fd108, %fd104, %fd105;
	// begin inline asm
	mov.b64 {%r90,%r91}, %fd106;
	// end inline asm
	shfl.sync.down.b32	%r93|%p15, %r91, 8, 31, -1;
	shfl.sync.down.b32	%r92|%p16, %r90, 8, 31, -1;
	// begin inline asm
	mov.b64 %fd107, {%r92,%r93};
	// end inline asm
	add.f64 	%fd110, %fd106, %fd107;
	// begin inline asm
	mov.b64 {%r94,%r95}, %fd108;
	// end inline asm
	shfl.sync.down.b32	%r97|%p17, %r95, 4, 31, -1;
	shfl.sync.down.b32	%r96|%p18, %r94, 4, 31, -1;
	// begin inline asm
	mov.b64 %fd109, {%r96,%r97};
	// end inline asm
	add.f64 	%fd112, %fd108, %fd109;
	// begin inline asm
	mov.b64 {%r98,%r99}, %fd110;
	// end inline asm
	shfl.sync.down.b32	%r101|%p19, %r99, 4, 31, -1;
	shfl.sync.down.b32	%r100|%p20, %r98, 4, 31, -1;
	// begin inline asm
	mov.b64 %fd111, {%r100,%r101};
	// end inline asm
	add.f64 	%fd114, %fd110, %fd111;
	// begin inline asm
	mov.b64 {%r102,%r103}, %fd112;
	// end inline asm
	shfl.sync.down.b32	%r105|%p21, %r103, 2, 31, -1;
	shfl.sync.down.b32	%r104|%p22, %r102, 2, 31, -1;
	// begin inline asm
	mov.b64 %fd113, {%r104,%r105};
	// end inline asm
	add.f64 	%fd116, %fd112, %fd113;
	// begin inline asm
	mov.b64 {%r106,%r107}, %fd114;
	// end inline asm
	shfl.sync.down.b32	%r109|%p23, %r107, 2, 31, -1;
	shfl.sync.down.b32	%r108|%p24, %r106, 2, 31, -1;
	// begin inline asm
	mov.b64 %fd115, {%r108,%r109};
	// end inline asm
	add.f64 	%fd118, %fd114, %fd115;
	// begin inline asm
	mov.b64 {%r110,%r111}, %fd116;
	// end inline asm
	shfl.sync.down.b32	%r113|%p25, %r111, 1, 31, -1;
	shfl.sync.down.b32	%r112|%p26, %r110, 1, 31, -1;
	// begin inline asm
	mov.b64 %fd117, {%r112,%r113};
	// end inline asm
	add.f64 	%fd25, %fd116, %fd117;
	// begin inline asm
	mov.b64 {%r114,%r115}, %fd118;
	// end inline asm
	shfl.sync.down.b32	%r117|%p27, %r115, 1, 31, -1;
	shfl.sync.down.b32	%r116|%p28, %r114, 1, 31, -1;
	// begin inline asm
	mov.b64 %fd119, {%r116,%r117};
	// end inline asm
	add.f64 	%fd26, %fd118, %fd119;
	setp.ne.s32 	%p29, %r1, 0;
	@%p29 bra 	$L__BB0_14;
	ld.param.u64 	%rd58, [_Z2ccjPdS_S_Pj_param_1];
	div.rn.f64 	%fd120, %fd25, %fd26;
	cvta.to.global.u64 	%rd55, %rd58;
	mul.wide.u32 	%rd56, %r3, 8;
	add.s64 	%rd57, %rd55, %rd56;
	st.global.f64 	[%rd57], %fd120;
$L__BB0_14:
	ret;

}


// ===== COMPILED SASS (sm_100) =====

	.target	sm_100

	.elftype	@"ET_EXEC"


//--------------------- .note.nv.tkinfo           --------------------------
	.section	.note.nv.tkinfo,"",@"SHT_NOTE"
	.sectionflags	@"SHF_NOTE_NV_TKINFO"
	.tkinfo
        /*0018*/ 	.word	0x00000002
        /*0030*/ 	.string	""
        /*0030*/ 	.string	"ptxas"
        /*0030*/ 	.string	"Cuda compilation tools, release 13.0, V13.0.88"
        /*0030*/ 	.string	"Build cuda_13.0.r13.0/compiler.36424714_0"
        /*0030*/ 	.string	"-arch sm_100 -m 64 "



//--------------------- .note.nv.cuinfo           --------------------------
	.section	.note.nv.cuinfo,"",@"SHT_NOTE"
	.sectionflags	@"SHF_NOTE_NV_CUINFO"
        /*0018*/ 	.short	0x0002
        /*001a*/ 	.short	0x0064
        /*001c*/ 	.short	0x0082
	.zero		2


//--------------------- .nv.info                  --------------------------
	.section	.nv.info,"",@"SHT_CUDA_INFO"
	.align	4


	//----- nvinfo : EIATTR_REGCOUNT
	.align		4
        /*0000*/ 	.byte	0x04, 0x2f
        /*0002*/ 	.short	(.L_1 - .L_0)
	.align		4
.L_0:
        /*0004*/ 	.word	index@(_Z2ccjPdS_S_Pj)
        /*0008*/ 	.word	0x00000028


	//----- nvinfo : EIATTR_FRAME_SIZE
	.align		4
.L_1:
        /*000c*/ 	.byte	0x04, 0x11
        /*000e*/ 	.short	(.L_3 - .L_2)
	.align		4
.L_2:
        /*0010*/ 	.word	index@($__internal_0_$__cuda_sm20_div_rn_f64_full)
        /*0014*/ 	.word	0x00000000


	//----- nvinfo : EIATTR_FRAME_SIZE
	.align		4
.L_3:
        /*0018*/ 	.byte	0x04, 0x11
        /*001a*/ 	.short	(.L_5 - .L_4)
	.align		4
.L_4:
        /*001c*/ 	.word	index@(_Z2ccjPdS_S_Pj)
        /*0020*/ 	.word	0x00000000


	//----- nvinfo : EIATTR_MIN_STACK_SIZE
	.align		4
.L_5:
        /*0024*/ 	.byte	0x04, 0x12
        /*0026*/ 	.short	(.L_7 - .L_6)
	.align		4
.L_6:
        /*0028*/ 	.word	index@(_Z2ccjPdS_S_Pj)
        /*002c*/ 	.word	0x00000000
.L_7:


//--------------------- .nv.compat                --------------------------
	.section	.nv.compat,"",@"SHT_CUDA_COMPAT_INFO"
	.align	4
        /*0000*/ 	.byte	0x02, 0x09, 0x00, 0x00, 0x02, 0x02, 0x01, 0x00, 0x02, 0x05, 0x05, 0x00, 0x03, 0x07, 0x01, 0x01
        /*0010*/ 	.byte	0x02, 0x03, 0x00, 0x00, 0x02, 0x06, 0x01, 0x00, 0x04, 0x0b, 0x08, 0x00, 0x01, 0x00, 0x00, 0x00
        /*0020*/ 	.byte	0x00, 0x00, 0x00, 0x00


//--------------------- .nv.info._Z2ccjPdS_S_Pj   --------------------------
	.section	.nv.info._Z2ccjPdS_S_Pj,"",@"SHT_CUDA_INFO"
	.sectionflags	@""
	.align	4


	//----- nvinfo : EIATTR_CUDA_API_VERSION
	.align		4
        /*0000*/ 	.byte	0x04, 0x37
        /*0002*/ 	.short	(.L_9 - .L_8)
.L_8:
        /*0004*/ 	.word	0x00000082


	//----- nvinfo : EIATTR_KPARAM_INFO
	.align		4
.L_9:
        /*0008*/ 	.byte	0x04, 0x17
        /*000a*/ 	.short	(.L_11 - .L_10)
.L_10:
        /*000c*/ 	.word	0x00000000
        /*0010*/ 	.short	0x0004
        /*0012*/ 	.short	0x0020
        /*0014*/ 	.byte	0x00, 0xf5, 0x21, 0x00


	//----- nvinfo : EIATTR_KPARAM_INFO
	.align		4
.L_11:
        /*0018*/ 	.byte	0x04, 0x17
        /*001a*/ 	.short	(.L_13 - .L_12)
.L_12:
        /*001c*/ 	.word	0x00000000
        /*0020*/ 	.short	0x0003
        /*0022*/ 	.short	0x0018
        /*0024*/ 	.byte	0x00, 0xf5, 0x21, 0x00


	//----- nvinfo : EIATTR_KPARAM_INFO
	.align		4
.L_13:
        /*0028*/ 	.byte	0x04, 0x17
        /*002a*/ 	.short	(.L_15 - .L_14)
.L_14:
        /*002c*/ 	.word	0x00000000
        /*0030*/ 	.short	0x0002
        /*0032*/ 	.short	0x0010
        /*0034*/ 	.byte	0x00, 0xf5, 0x21, 0x00


	//----- nvinfo : EIATTR_KPARAM_INFO
	.align		4
.L_15:
        /*0038*/ 	.byte	0x04, 0x17
        /*003a*/ 	.short	(.L_17 - .L_16)
.L_16:
        /*003c*/ 	.word	0x00000000
        /*0040*/ 	.short	0x0001
        /*0042*/ 	.short	0x0008
        /*0044*/ 	.byte	0x00, 0xf5, 0x21, 0x00


	//----- nvinfo : EIATTR_KPARAM_INFO
	.align		4
.L_17:
        /*0048*/ 	.byte	0x04, 0x17
        /*004a*/ 	.short	(.L_19 - .L_18)
.L_18:
        /*004c*/ 	.word	0x00000000
        /*0050*/ 	.short	0x0000
        /*0052*/ 	.short	0x0000
        /*0054*/ 	.byte	0x00, 0xf0, 0x11, 0x00


	//----- nvinfo : EIATTR_SPARSE_MMA_MASK
	.align		4
.L_19:
        /*0058*/ 	.byte	0x03, 0x50
        /*005a*/ 	.short	0x0000


	//----- nvinfo : EIATTR_MAXREG_COUNT
	.align		4
        /*005c*/ 	.byte	0x03, 0x1b
        /*005e*/ 	.short	0x00ff


	//----- nvinfo : EIATTR_MERCURY_ISA_VERSION
	.align		4
        /*0060*/ 	.byte	0x03, 0x5f
        /*0062*/ 	.short	0x0101


	//----- nvinfo : EIATTR_COOP_GROUP_MASK_REGIDS
	.align		4
        /*0064*/ 	.byte	0x04, 0x29
        /*0066*/ 	.short	(.L_21 - .L_20)


	//   ....[0]....
.L_20:
        /*0068*/ 	.word	0xffffffff


	//   ....[1]....
        /*006c*/ 	.word	0xffffffff


	//   ....[2]....
        /*0070*/ 	.word	0xffffffff


	//   ....[3]....
        /*0074*/ 	.word	0xffffffff


	//   ....[4]....
        /*0078*/ 	.word	0xffffffff


	//   ....[5]....
        /*007c*/ 	.word	0xffffffff


	//   ....[6]....
        /*0080*/ 	.word	0xffffffff


	//   ....[7]....
        /*0084*/ 	.word	0xffffffff


	//   ....[8]....
        /*0088*/ 	.word	0xffffffff


	//   ....[9]....
        /*008c*/ 	.word	0xffffffff


	//   ....[10]....
        /*0090*/ 	.word	0xffffffff


	//   ....[11]....
        /*0094*/ 	.word	0xffffffff


	//   ....[12]....
        /*0098*/ 	.word	0xffffffff


	//   ....[13]....
        /*009c*/ 	.word	0xffffffff


	//   ....[14]....
        /*00a0*/ 	.word	0xffffffff


	//   ....[15]....
        /*00a4*/ 	.word	0xffffffff


	//   ....[16]....
        /*00a8*/ 	.word	0xffffffff


	//   ....[17]....
        /*00ac*/ 	.word	0xffffffff


	//   ....[18]....
        /*00b0*/ 	.word	0xffffffff


	//   ....[19]....
        /*00b4*/ 	.word	0xffffffff


	//----- nvinfo : EIATTR_COOP_GROUP_INSTR_OFFSETS
	.align		4
.L_21:
        /*00b8*/ 	.byte	0x04, 0x28
        /*00ba*/ 	.short	(.L_23 - .L_22)


	//   ....[0]....
.L_22:
        /*00bc*/ 	.word	0x00000c20


	//   ....[1]....
        /*00c0*/ 	.word	0x00000c40


	//   ....[2]....
        /*00c4*/ 	.word	0x00000c50


	//   ....[3]....
        /*00c8*/ 	.word	0x00000c60


	//   ....[4]....
        /*00cc*/ 	.word	0x00000c80


	//   ....[5]....
        /*00d0*/ 	.word	0x00000ca0


	//   ....[6]....
        /*00d4*/ 	.word	0x00000cb0


	//   ....[7]....
        /*00d8*/ 	.word	0x00000cc0


	//   ....[8]....
        /*00dc*/ 	.word	0x00000ce0


	//   ....[9]....
        /*00e0*/ 	.word	0x00000d00


	//   ....[10]....
        /*00e4*/ 	.word	0x00000d10


	//   ....[11]....
        /*00e8*/ 	.word	0x00000d20


	//   ....[12]....
        /*00ec*/ 	.word	0x00000d40


	//   ....[13]....
        /*00f0*/ 	.word	0x00000d60


	//   ....[14]....
        /*00f4*/ 	.word	0x00000d70


	//   ....[15]....
        /*00f8*/ 	.word	0x00000d80


	//   ....[16]....
        /*00fc*/ 	.word	0x00000da0


	//   ....[17]....
        /*0100*/ 	.word	0x00000dc0


	//   ....[18]....
        /*0104*/ 	.word	0x00000dd0


	//   ....[19]....
        /*0108*/ 	.word	0x00000de0


	//----- nvinfo : EIATTR_VRC_CTA_INIT_COUNT
	.align		4
.L_23:
        /*010c*/ 	.byte	0x02, 0x4a
	.zero		1
	.zero		1


	//----- nvinfo : EIATTR_EXIT_INSTR_OFFSETS
	.align		4
        /*0110*/ 	.byte	0x04, 0x1c
        /*0112*/ 	.short	(.L_25 - .L_24)


	//   ....[0]....
.L_24:
        /*0114*/ 	.word	0x00000e00


	//   ....[1]....
        /*0118*/ 	.word	0x00000f90


	//----- nvinfo : EIATTR_CRS_STACK_SIZE
	.align		4
.L_25:
        /*011c*/ 	.byte	0x04, 0x1e
        /*011e*/ 	.short	(.L_27 - .L_26)
.L_26:
        /*0120*/ 	.word	0x00000000


	//----- nvinfo : EIATTR_CBANK_PARAM_SIZE
	.align		4
.L_27:
        /*0124*/ 	.byte	0x03, 0x19
        /*0126*/ 	.short	0x0028


	//----- nvinfo : EIATTR_PARAM_CBANK
	.align		4
        /*0128*/ 	.byte	0x04, 0x0a
        /*012a*/ 	.short	(.L_29 - .L_28)
	.align		4
.L_28:
        /*012c*/ 	.word	index@(.nv.constant0._Z2ccjPdS_S_Pj)
        /*0130*/ 	.short	0x0380
        /*0132*/ 	.short	0x0028


	//----- nvinfo : EIATTR_SW_WAR
	.align		4
.L_29:
        /*0134*/ 	.byte	0x04, 0x36
        /*0136*/ 	.short	(.L_31 - .L_30)
.L_30:
        /*0138*/ 	.word	0x00000008
.L_31:


//--------------------- .nv.callgraph             --------------------------
	.section	.nv.callgraph,"",@"SHT_CUDA_CALLGRAPH"
	.align	4
	.sectionentsize	8
	.align		4
        /*0000*/ 	.word	0x00000000
	.align		4
        /*0004*/ 	.word	0xffffffff
	.align		4
        /*0008*/ 	.word	0x00000000
	.align		4
        /*000c*/ 	.word	0xfffffffe
	.align		4
        /*0010*/ 	.word	0x00000000
	.align		4
        /*0014*/ 	.word	0xfffffffd
	.align		4
        /*0018*/ 	.word	0x00000000
	.align		4
        /*001c*/ 	.word	0xfffffffc


//--------------------- .text._Z2ccjPdS_S_Pj      --------------------------
	.section	.text._Z2ccjPdS_S_Pj,"ax",@progbits
	.align	128
        .global         _Z2ccjPdS_S_Pj
        .type           _Z2ccjPdS_S_Pj,@function
        .size           _Z2ccjPdS_S_Pj,(.L_x_14 - _Z2ccjPdS_S_Pj)
        .other          _Z2ccjPdS_S_Pj,@"STO_CUDA_ENTRY STV_DEFAULT"
_Z2ccjPdS_S_Pj:
.text._Z2ccjPdS_S_Pj:
[----:B------:R-:W-:Y:S01]  /*0000*/  LDC R1, c[0x0][0x37c] ;  /* 0x0000df00ff017b82 */ /* 0x000fe20000000800 */
[----:B------:R-:W0:Y:S07]  /*0010*/  S2R R0, SR_TID.X ;  /* 0x0000000000007919 */ /* 0x000e2e0000002100 */
[----:B------:R-:W1:Y:S01]  /*0020*/  LDC R3, c[0x0][0x380] ;  /* 0x0000e000ff037b82 */ /* 0x000e620000000800 */
[----:B------:R-:W2:Y:S01]  /*0030*/  LDCU.64 UR4, c[0x0][0x358] ;  /* 0x00006b00ff0477ac */ /* 0x000ea20008000a00 */
[----:B------:R-:W-:Y:S01]  /*0040*/  BSSY.RECONVERGENT B0, `(.L_x_0) ;  /* 0x00000bd000007945 */ /* 0x000fe20003800200 */
[----:B------:R-:W3:Y:S01]  /*0050*/  S2R R2, SR_CTAID.X ;  /* 0x0000000000027919 */ /* 0x000ee20000002500 */
[----:B------:R-:W-:-:S02]  /*0060*/  CS2R R24, SRZ ;  /* 0x0000000000187805 */ /* 0x000fc4000001ff00 */
[----:B------:R-:W-:Y:S02]  /*0070*/  CS2R R22, SRZ ;  /* 0x0000000000167805 */ /* 0x000fe4000001ff00 */
[----:B-1----:R-:W-:-:S05]  /*0080*/  SHF.R.U32.HI R5, RZ, 0x5, R3 ;  /* 0x00000005ff057819 */ /* 0x002fca0000011603 */
[----:B0-----:R-:W-:-:S04]  /*0090*/  IMAD R11, R5, R0, RZ ;  /* 0x00000000050b7224 */ /* 0x001fc800078e02ff */
[----:B------:R-:W-:-:S05]  /*00a0*/  IMAD.IADD R4, R5, 0x1, R11 ;  /* 0x0000000105047824 */ /* 0x000fca00078e020b */
[----:B------:R-:W-:-:S13]  /*00b0*/  ISETP.GE.U32.AND P0, PT, R11, R4, PT ;  /* 0x000000040b00720c */ /* 0x000fda0003f06070 */
[----:B--23--:R-:W-:Y:S05]  /*00c0*/  @P0 BRA `(.L_x_1) ;  /* 0x0000000800d00947 */ /* 0x00cfea0003800000 */
[----:B------:R-:W-:Y:S01]  /*00d0*/  VIADD R4, R5, 0xffffffff ;  /* 0xffffffff05047836 */ /* 0x000fe20000000000 */
[----:B------:R-:W-:Y:S02]  /*00e0*/  CS2R R22, SRZ ;  /* 0x0000000000167805 */ /* 0x000fe4000001ff00 */
[----:B------:R-:W-:Y:S02]  /*00f0*/  CS2R R24, SRZ ;  /* 0x0000000000187805 */ /* 0x000fe4000001ff00 */
[----:B------:R-:W-:-:S13]  /*0100*/  ISETP.GE.U32.AND P0, PT, R4, 0x7, PT ;  /* 0x000000070400780c */ /* 0x000fda0003f06070 */
[----:B------:R-:W-:Y:S05]  /*0110*/  @!P0 BRA `(.L_x_2) ;  /* 0x0000000400708947 */ /* 0x000fea0003800000 */
[C---:B------:R-:W-:Y:S01]  /*0120*/  IADD3 R10, PT, PT, R11.reuse, 0x3, RZ ;  /* 0x000000030b0a7810 */ /* 0x040fe20007ffe0ff */
[CC--:B------:R-:W-:Y:S01]  /*0130*/  IMAD R7, R11.reuse, R3.reuse, R3 ;  /* 0x000000030b077224 */ /* 0x0c0fe200078e0203 */
[C---:B------:R-:W-:Y:S01]  /*0140*/  IADD3 R34, PT, PT, R11.reuse, 0x6, RZ ;  /* 0x000000060b227810 */ /* 0x040fe20007ffe0ff */
[----:B------:R-:W-:Y:S01]  /*0150*/  VIADD R8, R11, 0x2 ;  /* 0x000000020b087836 */ /* 0x000fe20000000000 */
[----:B------:R-:W-:Y:S01]  /*0160*/  LOP3.LUT R4, R5, 0x7fffff8, RZ, 0xc0, !PT ;  /* 0x07fffff805047812 */ /* 0x000fe200078ec0ff */
[C---:B------:R-:W-:Y:S01]  /*0170*/  VIADD R12, R11.reuse, 0x4 ;  /* 0x000000040b0c7836 */ /* 0x040fe20000000000 */
[----:B------:R-:W-:Y:S01]  /*0180*/  CS2R R22, SRZ ;  /* 0x0000000000167805 */ /* 0x000fe2000001ff00 */
[C---:B------:R-:W-:Y:S01]  /*0190*/  VIADD R32, R11.reuse, 0x5 ;  /* 0x000000050b207836 */ /* 0x040fe20000000000 */
[----:B------:R-:W-:Y:S01]  /*01a0*/  IADD3 R4, PT, PT, -R4, RZ, RZ ;  /* 0x000000ff04047210 */ /* 0x000fe20007ffe1ff */
[----:B------:R-:W-:Y:S02]  /*01b0*/  VIADD R36, R11, 0x7 ;  /* 0x000000070b247836 */ /* 0x000fe40000000000 */
[----:B------:R-:W-:-:S02]  /*01c0*/  IMAD R9, R0, R3, RZ ;  /* 0x0000000300097224 */ /* 0x000fc400078e02ff */
[--C-:B------:R-:W-:Y:S02]  /*01d0*/  IMAD.IADD R6, R7, 0x1, R2.reuse ;  /* 0x0000000107067824 */ /* 0x100fe400078e0202 */
[-CC-:B------:R-:W-:Y:S02]  /*01e0*/  IMAD R8, R8, R3.reuse, R2.reuse ;  /* 0x0000000308087224 */ /* 0x180fe400078e0202 */
[-CC-:B------:R-:W-:Y:S02]  /*01f0*/  IMAD R10, R10, R3.reuse, R2.reuse ;  /* 0x000000030a0a7224 */ /* 0x180fe400078e0202 */
[-CC-:B------:R-:W-:Y:S02]  /*0200*/  IMAD R12, R12, R3.reuse, R2.reuse ;  /* 0x000000030c0c7224 */ /* 0x180fe400078e0202 */
[-CC-:B------:R-:W-:Y:S02]  /*0210*/  IMAD R32, R32, R3.reuse, R2.reuse ;  /* 0x0000000320207224 */ /* 0x180fe400078e0202 */
[----:B------:R-:W-:-:S02]  /*0220*/  IMAD R34, R34, R3, R2 ;  /* 0x0000000322227224 */ /* 0x000fc400078e0202 */
[--C-:B------:R-:W-:Y:S02]  /*0230*/  IMAD R36, R36, R3, R2.reuse ;  /* 0x0000000324247224 */ /* 0x100fe400078e0202 */
[----:B------:R-:W-:-:S07]  /*0240*/  IMAD R9, R5, R9, R2 ;  /* 0x0000000905097224 */ /* 0x000fce00078e0202 */
.L_x_3:
[----:B------:R-:W0:Y:S08]  /*0250*/  LDC.64 R28, c[0x0][0x390] ;  /* 0x0000e400ff1c7b82 */ /* 0x000e300000000a00 */
[----:B------:R-:W1:Y:S08]  /*0260*/  LDC.64 R14, c[0x0][0x398] ;  /* 0x0000e600ff0e7b82 */ /* 0x000e700000000a00 */
[----:B------:R-:W2:Y:S01]  /*0270*/  LDC.64 R26, c[0x0][0x3a0] ;  /* 0x0000e800ff1a7b82 */ /* 0x000ea20000000a00 */
[----:B0-----:R-:W-:-:S06]  /*0280*/  IMAD.WIDE.U32 R16, R9, 0x8, R28 ;  /* 0x0000000809107825 */ /* 0x001fcc00078e001c */
[----:B------:R-:W3:Y:S01]  /*0290*/  LDG.E.64 R16, desc[UR4][R16.64] ;  /* 0x0000000410107981 */ /* 0x000ee2000c1e1b00 */
[----:B-1----:R-:W-:-:S05]  /*02a0*/  IMAD.WIDE.U32 R14, R11, 0x8, R14 ;  /* 0x000000080b0e7825 */ /* 0x002fca00078e000e */
[----:B------:R-:W3:Y:S01]  /*02b0*/  LDG.E.64 R18, desc[UR4][R14.64] ;  /* 0x000000040e127981 */ /* 0x000ee2000c1e1b00 */
[----:B--2---:R-:W-:-:S05]  /*02c0*/  IMAD.WIDE.U32 R26, R11, 0x4, R26 ;  /* 0x000000040b1a7825 */ /* 0x004fca00078e001a */
[----:B------:R-:W2:Y:S01]  /*02d0*/  LDG.E R33, desc[UR4][R26.64] ;  /* 0x000000041a217981 */ /* 0x000ea2000c1e1900 */
[----:B------:R-:W-:-:S03]  /*02e0*/  IMAD.WIDE.U32 R20, R6, 0x8, R28 ;  /* 0x0000000806147825 */ /* 0x000fc600078e001c */
[----:B------:R-:W4:Y:S04]  /*02f0*/  LDG.E R13, desc[UR4][R26.64+0x4] ;  /* 0x000004041a0d7981 */ /* 0x000f28000c1e1900 */
[----:B------:R-:W5:Y:S04]  /*0300*/  LDG.E.64 R20, desc[UR4][R20.64] ;  /* 0x0000000414147981 */ /* 0x000f68000c1e1b00 */
[----:B------:R-:W4:Y:S04]  /*0310*/  LDG.E R7, desc[UR4][R26.64+0x8] ;  /* 0x000008041a077981 */ /* 0x000f28000c1e1900 */
[----:B------:R-:W4:Y:S04]  /*0320*/  LDG.E R37, desc[UR4][R26.64+0xc] ;  /* 0x00000c041a257981 */ /* 0x000f28000c1e1900 */
[----:B------:R-:W4:Y:S01]  /*0330*/  LDG.E R35, desc[UR4][R26.64+0x10] ;  /* 0x000010041a237981 */ /* 0x000f22000c1e1900 */
[----:B---3--:R-:W-:-:S03]  /*0340*/  DFMA R24, R16, R18, R24 ;  /* 0x000000121018722b */ /* 0x008fc60000000018 */
[----:B------:R-:W5:Y:S01]  /*0350*/  LDG.E.64 R18, desc[UR4][R14.64+0x8] ;  /* 0x000008040e127981 */ /* 0x000f62000c1e1b00 */
[----:B--2---:R0:W1:Y:S03]  /*0360*/  I2F.F64.U32 R30, R33 ;  /* 0x00000021001e7312 */ /* 0x0040660000201800 */
[----:B0-----:R-:W2:Y:S01]  /*0370*/  LDG.E R33, desc[UR4][R26.64+0x18] ;  /* 0x000018041a217981 */ /* 0x001ea2000c1e1900 */
[----:B-1----:R-:W-:Y:S01]  /*0380*/  DFMA R30, R16, R30, R22 ;  /* 0x0000001e101e722b */ /* 0x002fe20000000016 */
[--C-:B------:R-:W-:Y:S02]  /*0390*/  IMAD.WIDE.U32 R16, R8, 0x8, R28.reuse ;  /* 0x0000000808107825 */ /* 0x100fe400078e001c */
[----:B------:R-:W3:Y:S04]  /*03a0*/  LDG.E.64 R22, desc[UR4][R14.64+0x10] ;  /* 0x000010040e167981 */ /* 0x000ee8000c1e1b00 */
[----:B------:R-:W3:Y:S01]  /*03b0*/  LDG.E.64 R16, desc[UR4][R16.64] ;  /* 0x0000000410107981 */ /* 0x000ee2000c1e1b00 */
[C---:B-----5:R-:W-:Y:S01]  /*03c0*/  DFMA R18, R20.reuse, R18, R24 ;  /* 0x000000121412722b */ /* 0x060fe20000000018 */
[----:B----4-:R0:W1:Y:S02]  /*03d0*/  I2F.F64.U32 R24, R13 ;  /* 0x0000000d00187312 */ /* 0x0100640000201800 */
[----:B0-----:R-:W4:Y:S01]  /*03e0*/  LDG.E R13, desc[UR4][R26.64+0x14] ;  /* 0x000014041a0d7981 */ /* 0x001f22000c1e1900 */
[----:B-1----:R-:W-:Y:S01]  /*03f0*/  DFMA R24, R20, R24, R30 ;  /* 0x000000181418722b */ /* 0x002fe2000000001e */
[----:B------:R-:W-:-:S04]  /*0400*/  IMAD.WIDE.U32 R30, R10, 0x8, R28 ;  /* 0x000000080a1e7825 */ /* 0x000fc800078e001c */
[----:B------:R0:W1:Y:S02]  /*0410*/  I2F.F64.U32 R20, R7 ;  /* 0x0000000700147312 */ /* 0x0000640000201800 */
[----:B------:R-:W5:Y:S01]  /*0420*/  LDG.E.64 R30, desc[UR4][R30.64] ;  /* 0x000000041e1e7981 */ /* 0x000f62000c1e1b00 */
[----:B---3--:R-:W-:-:S03]  /*0430*/  DFMA R22, R16, R22, R18 ;  /* 0x000000161016722b */ /* 0x008fc60000000012 */
[----:B0-----:R-:W3:Y:S04]  /*0440*/  LDG.E R7, desc[UR4][R26.64+0x1c] ;  /* 0x00001c041a077981 */ /* 0x001ee8000c1e1900 */
[----:B------:R-:W5:Y:S01]  /*0450*/  LDG.E.64 R18, desc[UR4][R14.64+0x18] ;  /* 0x000018040e127981 */ /* 0x000f62000c1e1b00 */
[----:B-1----:R-:W-:Y:S01]  /*0460*/  DFMA R20, R16, R20, R24 ;  /* 0x000000141014722b */ /* 0x002fe20000000018 */
[--C-:B------:R-:W-:Y:S02]  /*0470*/  IMAD.WIDE.U32 R24, R12, 0x8, R28.reuse ;  /* 0x000000080c187825 */ /* 0x100fe400078e001c */
[----:B------:R-:W2:Y:S04]  /*0480*/  LDG.E.64 R16, desc[UR4][R14.64+0x20] ;  /* 0x000020040e107981 */ /* 0x000ea8000c1e1b00 */
[----:B------:R-:W3:Y:S04]  /*0490*/  LDG.E.64 R26, desc[UR4][R14.64+0x30] ;  /* 0x000030040e1a7981 */ /* 0x000ee8000c1e1b00 */
[----:B------:R-:W2:Y:S01]  /*04a0*/  LDG.E.64 R24, desc[UR4][R24.64] ;  /* 0x0000000418187981 */ /* 0x000ea2000c1e1b00 */
[C---:B-----5:R-:W-:Y:S01]  /*04b0*/  DFMA R18, R30.reuse, R18, R22 ;  /* 0x000000121e12722b */ /* 0x060fe20000000016 */
[----:B------:R-:W0:Y:S02]  /*04c0*/  I2F.F64.U32 R22, R37 ;  /* 0x0000002500167312 */ /* 0x000e240000201800 */
[----:B0-----:R-:W-:Y:S01]  /*04d0*/  DFMA R30, R30, R22, R20 ;  /* 0x000000161e1e722b */ /* 0x001fe20000000014 */
[----:B------:R-:W-:-:S04]  /*04e0*/  IMAD.WIDE.U32 R22, R32, 0x8, R28 ;  /* 0x0000000820167825 */ /* 0x000fc800078e001c */
[C---:B--2---:R-:W-:Y:S02]  /*04f0*/  DFMA R16, R24.reuse, R16, R18 ;  /* 0x000000101810722b */ /* 0x044fe40000000012 */
[----:B------:R-:W2:Y:S01]  /*0500*/  LDG.E.64 R18, desc[UR4][R14.64+0x28] ;  /* 0x000028040e127981 */ /* 0x000ea2000c1e1b00 */
[----:B------:R-:W0:Y:S03]  /*0510*/  I2F.F64.U32 R20, R35 ;  /* 0x0000002300147312 */ /* 0x000e260000201800 */
[----:B------:R-:W2:Y:S01]  /*0520*/  LDG.E.64 R22, desc[UR4][R22.64] ;  /* 0x0000000416167981 */ /* 0x000ea2000c1e1b00 */
[----:B0-----:R-:W-:Y:S01]  /*0530*/  DFMA R20, R24, R20, R30 ;  /* 0x000000141814722b */ /* 0x001fe2000000001e */
[--C-:B------:R-:W-:Y:S02]  /*0540*/  IMAD.WIDE.U32 R24, R34, 0x8, R28.reuse ;  /* 0x0000000822187825 */ /* 0x100fe400078e001c */
[----:B------:R0:W5:Y:S02]  /*0550*/  LDG.E.64 R30, desc[UR4][R14.64+0x38] ;  /* 0x000038040e1e7981 */ /* 0x000164000c1e1b00 */
[----:B------:R-:W-:-:S02]  /*0560*/  IMAD.WIDE.U32 R28, R36, 0x8, R28 ;  /* 0x00000008241c7825 */ /* 0x000fc400078e001c */
[----:B------:R-:W5:Y:S04]  /*0570*/  LDG.E.64 R24, desc[UR4][R24.64] ;  /* 0x0000000418187981 */ /* 0x000f68000c1e1b00 */
[----:B------:R-:W5:Y:S01]  /*0580*/  LDG.E.64 R28, desc[UR4][R28.64] ;  /* 0x000000041c1c7981 */ /* 0x000f62000c1e1b00 */
[----:B0-----:R-:W-:Y:S01]  /*0590*/  I2F.F64.U32 R14, R33 ;  /* 0x00000021000e7312 */ /* 0x001fe20000201800 */
[----:B------:R-:W-:-:S05]  /*05a0*/  VIADD R4, R4, 0x8 ;  /* 0x0000000804047836 */ /* 0x000fca0000000000 */
[----:B------:R-:W-:Y:S01]  /*05b0*/  ISETP.NE.AND P0, PT, R4, RZ, PT ;  /* 0x000000ff0400720c */ /* 0x000fe20003f05270 */
[C---:B------:R-:W-:Y:S01]  /*05c0*/  IMAD R6, R3.reuse, 0x8, R6 ;  /* 0x0000000803067824 */ /* 0x040fe200078e0206 */
[C---:B------:R-:W-:Y:S01]  /*05d0*/  LEA R8, R3.reuse, R8, 0x3 ;  /* 0x0000000803087211 */ /* 0x040fe200078e18ff */
[C---:B------:R-:W-:Y:S01]  /*05e0*/  IMAD R10, R3.reuse, 0x8, R10 ;  /* 0x00000008030a7824 */ /* 0x040fe200078e020a */
[C---:B------:R-:W-:Y:S01]  /*05f0*/  LEA R32, R3.reuse, R32, 0x3 ;  /* 0x0000002003207211 */ /* 0x040fe200078e18ff */
[C---:B------:R-:W-:Y:S01]  /*0600*/  IMAD R12, R3.reuse, 0x8, R12 ;  /* 0x00000008030c7824 */ /* 0x040fe200078e020c */
[C---:B------:R-:W-:Y:S01]  /*0610*/  LEA R9, R3.reuse, R9, 0x3 ;  /* 0x0000000903097211 */ /* 0x040fe200078e18ff */
[C---:B------:R-:W-:Y:S02]  /*0620*/  IMAD R34, R3.reuse, 0x8, R34 ;  /* 0x0000000803227824 */ /* 0x040fe400078e0222 */
[----:B------:R-:W-:Y:S02]  /*0630*/  IMAD R36, R3, 0x8, R36 ;  /* 0x0000000803247824 */ /* 0x000fe400078e0224 */
[----:B------:R-:W-:Y:S01]  /*0640*/  VIADD R11, R11, 0x8 ;  /* 0x000000080b0b7836 */ /* 0x000fe20000000000 */
[C---:B--2---:R-:W-:Y:S01]  /*0650*/  DFMA R16, R22.reuse, R18, R16 ;  /* 0x000000121610722b */ /* 0x044fe20000000010 */
[----:B----4-:R-:W0:Y:S02]  /*0660*/  I2F.F64.U32 R18, R13 ;  /* 0x0000000d00127312 */ /* 0x010e240000201800 */
[----:B0-----:R-:W-:-:S06]  /*0670*/  DFMA R18, R22, R18, R20 ;  /* 0x000000121612722b */ /* 0x001fcc0000000014 */
[----:B---3--:R-:W0:Y:S01]  /*0680*/  I2F.F64.U32 R22, R7 ;  /* 0x0000000700167312 */ /* 0x008e220000201800 */
[C---:B-----5:R-:W-:Y:S02]  /*0690*/  DFMA R16, R24.reuse, R26, R16 ;  /* 0x0000001a1810722b */ /* 0x060fe40000000010 */
[----:B------:R-:W-:-:S06]  /*06a0*/  DFMA R18, R24, R14, R18 ;  /* 0x0000000e1812722b */ /* 0x000fcc0000000012 */
[C---:B------:R-:W-:Y:S02]  /*06b0*/  DFMA R24, R28.reuse, R30, R16 ;  /* 0x0000001e1c18722b */ /* 0x040fe40000000010 */
[----:B0-----:R-:W-:Y:S01]  /*06c0*/  DFMA R22, R28, R22, R18 ;  /* 0x000000161c16722b */ /* 0x001fe20000000012 */
[----:B------:R-:W-:Y:S10]  /*06d0*/  @P0 BRA `(.L_x_3) ;  /* 0xfffffff800dc0947 */ /* 0x000ff4000383ffff */
.L_x_2:
[----:B------:R-:W-:-:S13]  /*06e0*/  LOP3.LUT P0, R4, R5, 0x7, RZ, 0xc0, !PT ;  /* 0x0000000705047812 */ /* 0x000fda000780c0ff */
[----:B------:R-:W-:Y:S05]  /*06f0*/  @!P0 BRA `(.L_x_1) ;  /* 0x0000000400448947 */ /* 0x000fea0003800000 */
[----:B------:R-:W-:Y:S02]  /*0700*/  ISETP.GE.U32.AND P0, PT, R4, 0x4, PT ;  /* 0x000000040400780c */ /* 0x000fe40003f06070 */
[----:B------:R-:W-:-:S11]  /*0710*/  LOP3.LUT P1, R10, R5, 0x3, RZ, 0xc0, !PT ;  /* 0x00000003050a7812 */ /* 0x000fd6000782c0ff */
[----:B------:R-:W-:Y:S05]  /*0720*/  @!P0 BRA `(.L_x_4) ;  /* 0x0000000000988947 */ /* 0x000fea0003800000 */
[----:B------:R-:W0:Y:S08]  /*0730*/  LDC.64 R34, c[0x0][0x3a0] ;  /* 0x0000e800ff227b82 */ /* 0x000e300000000a00 */
[----:B------:R-:W1:Y:S08]  /*0740*/  LDC.64 R20, c[0x0][0x390] ;  /* 0x0000e400ff147b82 */ /* 0x000e700000000a00 */
[----:B------:R-:W2:Y:S01]  /*0750*/  LDC.64 R30, c[0x0][0x398] ;  /* 0x0000e600ff1e7b82 */ /* 0x000ea20000000a00 */
[----:B0-----:R-:W-:-:S05]  /*0760*/  IMAD.WIDE.U32 R34, R11, 0x4, R34 ;  /* 0x000000040b227825 */ /* 0x001fca00078e0022 */
[----:B------:R-:W3:Y:S01]  /*0770*/  LDG.E R26, desc[UR4][R34.64] ;  /* 0x00000004221a7981 */ /* 0x000ee2000c1e1900 */
[----:B------:R-:W-:-:S03]  /*0780*/  IMAD R4, R11, R3, R2 ;  /* 0x000000030b047224 */ /* 0x000fc600078e0202 */
[----:B------:R-:W4:Y:S01]  /*0790*/  LDG.E R28, desc[UR4][R34.64+0x4] ;  /* 0x00000404221c7981 */ /* 0x000f22000c1e1900 */
[----:B-1----:R-:W-:-:S03]  /*07a0*/  IMAD.WIDE.U32 R6, R4, 0x8, R20 ;  /* 0x0000000804067825 */ /* 0x002fc600078e0014 */
[----:B------:R-:W5:Y:S01]  /*07b0*/  LDG.E R32, desc[UR4][R34.64+0x8] ;  /* 0x0000080422207981 */ /* 0x000f62000c1e1900 */
[----:B--2---:R-:W-:-:S03]  /*07c0*/  IMAD.WIDE.U32 R30, R11, 0x8, R30 ;  /* 0x000000080b1e7825 */ /* 0x004fc600078e001e */
[----:B------:R-:W2:Y:S01]  /*07d0*/  LDG.E.64 R6, desc[UR4][R6.64] ;  /* 0x0000000406067981 */ /* 0x000ea2000c1e1b00 */
[----:B------:R-:W-:-:S03]  /*07e0*/  IMAD.IADD R8, R4, 0x1, R3 ;  /* 0x0000000104087824 */ /* 0x000fc600078e0203 */
[----:B------:R-:W5:Y:S04]  /*07f0*/  LDG.E R33, desc[UR4][R34.64+0xc] ;  /* 0x00000c0422217981 */ /* 0x000f68000c1e1900 */
[----:B------:R-:W5:Y:S01]  /*0800*/  LDG.E.64 R4, desc[UR4][R30.64] ;  /* 0x000000041e047981 */ /* 0x000f62000c1e1b00 */
[C-C-:B------:R-:W-:Y:S01]  /*0810*/  IMAD.WIDE.U32 R12, R8.reuse, 0x8, R20.reuse ;  /* 0x00000008080c7825 */ /* 0x140fe200078e0014 */
[----:B------:R-:W-:Y:S02]  /*0820*/  IADD3 R14, PT, PT, R8, R3, RZ ;  /* 0x00000003080e7210 */ /* 0x000fe40007ffe0ff */
[----:B------:R-:W5:Y:S04]  /*0830*/  LDG.E.64 R8, desc[UR4][R30.64+0x8] ;  /* 0x000008041e087981 */ /* 0x000f68000c1e1b00 */
[----:B------:R-:W5:Y:S01]  /*0840*/  LDG.E.64 R12, desc[UR4][R12.64] ;  /* 0x000000040c0c7981 */ /* 0x000f62000c1e1b00 */
[----:B------:R-:W-:-:S04]  /*0850*/  IMAD.WIDE.U32 R16, R14, 0x8, R20 ;  /* 0x000000080e107825 */ /* 0x000fc800078e0014 */
[----:B------:R-:W-:Y:S02]  /*0860*/  IMAD.IADD R19, R14, 0x1, R3 ;  /* 0x000000010e137824 */ /* 0x000fe400078e0203 */
[----:B------:R-:W5:Y:S02]  /*0870*/  LDG.E.64 R14, desc[UR4][R30.64+0x10] ;  /* 0x000010041e0e7981 */ /* 0x000f64000c1e1b00 */
[----:B------:R-:W-:Y:S02]  /*0880*/  IMAD.WIDE.U32 R20, R19, 0x8, R20 ;  /* 0x0000000813147825 */ /* 0x000fe400078e0014 */
[----:B------:R-:W5:Y:S04]  /*0890*/  LDG.E.64 R16, desc[UR4][R16.64] ;  /* 0x0000000410107981 */ /* 0x000f68000c1e1b00 */
[----:B------:R-:W5:Y:S04]  /*08a0*/  LDG.E.64 R18, desc[UR4][R30.64+0x18] ;  /* 0x000018041e127981 */ /* 0x000f68000c1e1b00 */
[----:B------:R-:W5:Y:S01]  /*08b0*/  LDG.E.64 R20, desc[UR4][R20.64] ;  /* 0x0000000414147981 */ /* 0x000f62000c1e1b00 */
[----:B------:R-:W-:Y:S01]  /*08c0*/  VIADD R11, R11, 0x4 ;  /* 0x000000040b0b7836 */ /* 0x000fe20000000000 */
[----:B---3--:R-:W2:Y:S08]  /*08d0*/  I2F.F64.U32 R26, R26 ;  /* 0x0000001a001a7312 */ /* 0x008eb00000201800 */
[----:B----4-:R-:W0:Y:S01]  /*08e0*/  I2F.F64.U32 R28, R28 ;  /* 0x0000001c001c7312 */ /* 0x010e220000201800 */
[----:B--2---:R-:W-:-:S02]  /*08f0*/  DFMA R22, R6, R26, R22 ;  /* 0x0000001a0616722b */ /* 0x004fc40000000016 */
[----:B-----5:R-:W-:-:S05]  /*0900*/  DFMA R4, R6, R4, R24 ;  /* 0x000000040604722b */ /* 0x020fca0000000018 */
[----:B------:R-:W1:Y:S03]  /*0910*/  I2F.F64.U32 R6, R32 ;  /* 0x0000002000067312 */ /* 0x000e660000201800 */
[C---:B------:R-:W-:Y:S02]  /*0920*/  DFMA R4, R12.reuse, R8, R4 ;  /* 0x000000080c04722b */ /* 0x040fe40000000004 */
[----:B0-----:R-:W-:-:S03]  /*0930*/  DFMA R22, R12, R28, R22 ;  /* 0x0000001c0c16722b */ /* 0x001fc60000000016 */
[----:B------:R-:W0:Y:S03]  /*0940*/  I2F.F64.U32 R8, R33 ;  /* 0x0000002100087312 */ /* 0x000e260000201800 */
[C---:B------:R-:W-:Y:S02]  /*0950*/  DFMA R4, R16.reuse, R14, R4 ;  /* 0x0000000e1004722b */ /* 0x040fe40000000004 */
[----:B-1----:R-:W-:-:S06]  /*0960*/  DFMA R22, R16, R6, R22 ;  /* 0x000000061016722b */ /* 0x002fcc0000000016 */
[C---:B------:R-:W-:Y:S02]  /*0970*/  DFMA R24, R20.reuse, R18, R4 ;  /* 0x000000121418722b */ /* 0x040fe40000000004 */
[----:B0-----:R-:W-:-:S11]  /*0980*/  DFMA R22, R20, R8, R22 ;  /* 0x000000081416722b */ /* 0x001fd60000000016 */
.L_x_4:
[----:B------:R-:W-:Y:S05]  /*0990*/  @!P1 BRA `(.L_x_1) ;  /* 0x00000000009c9947 */ /* 0x000fea0003800000 */
[----:B------:R-:W-:Y:S02]  /*09a0*/  ISETP.NE.AND P0, PT, R10, 0x1, PT ;  /* 0x000000010a00780c */ /* 0x000fe40003f05270 */
[----:B------:R-:W-:-:S11]  /*09b0*/  LOP3.LUT P1, RZ, R3, 0x20, RZ, 0xc0, !PT ;  /* 0x0000002003ff7812 */ /* 0x000fd6000782c0ff */
        /* <DEDUP_REMOVED lines=8> */
[C---:B-1----:R-:W-:Y:S01]  /*0a40*/  IMAD.WIDE.U32 R4, R10.reuse, 0x8, R6 ;  /* 0x000000080a047825 */ /* 0x042fe200078e0006 */
[----:B------:R-:W-:-:S03]  /*0a50*/  IADD3 R17, PT, PT, R10, R3, RZ ;  /* 0x000000030a117210 */ /* 0x000fc60007ffe0ff */
[----:B--2---:R-:W-:Y:S02]  /*0a60*/  IMAD.WIDE.U32 R8, R11, 0x8, R8 ;  /* 0x000000080b087825 */ /* 0x004fe400078e0008 */
[----:B------:R-:W2:Y:S04]  /*0a70*/  LDG.E.64 R4, desc[UR4][R4.64] ;  /* 0x0000000404047981 */ /* 0x000ea8000c1e1b00 */
[----:B------:R-:W5:Y:S01]  /*0a80*/  LDG.E.64 R12, desc[UR4][R8.64] ;  /* 0x00000004080c7981 */ /* 0x000f62000c1e1b00 */
[----:B------:R-:W-:-:S03]  /*0a90*/  IMAD.WIDE.U32 R16, R17, 0x8, R6 ;  /* 0x0000000811107825 */ /* 0x000fc600078e0006 */
[----:B------:R-:W5:Y:S04]  /*0aa0*/  LDG.E.64 R18, desc[UR4][R8.64+0x8] ;  /* 0x0000080408127981 */ /* 0x000f68000c1e1b00 */
[----:B------:R-:W5:Y:S01]  /*0ab0*/  LDG.E.64 R16, desc[UR4][R16.64] ;  /* 0x0000000410107981 */ /* 0x000f62000c1e1b00 */
[----:B------:R-:W-:Y:S01]  /*0ac0*/  VIADD R11, R11, 0x2 ;  /* 0x000000020b0b7836 */ /* 0x000fe20000000000 */
[----:B---3--:R-:W2:Y:S08]  /*0ad0*/  I2F.F64.U32 R6, R26 ;  /* 0x0000001a00067312 */ /* 0x008eb00000201800 */
[----:B----4-:R-:W0:Y:S01]  /*0ae0*/  I2F.F64.U32 R20, R20 ;  /* 0x0000001400147312 */ /* 0x010e220000201800 */
[----:B--2---:R-:W-:-:S02]  /*0af0*/  DFMA R6, R4, R6, R22 ;  /* 0x000000060406722b */ /* 0x004fc40000000016 */
[----:B-----5:R-:W-:-:S06]  /*0b00*/  DFMA R12, R4, R12, R24 ;  /* 0x0000000c040c722b */ /* 0x020fcc0000000018 */
[C---:B0-----:R-:W-:Y:S02]  /*0b10*/  DFMA R22, R16.reuse, R20, R6 ;  /* 0x000000141016722b */ /* 0x041fe40000000006 */
[----:B------:R-:W-:-:S11]  /*0b20*/  DFMA R24, R16, R18, R12 ;  /* 0x000000121018722b */ /* 0x000fd6000000000c */
.L_x_5:
[----:B------:R-:W-:Y:S05]  /*0b30*/  @!P1 BRA `(.L_x_1) ;  /* 0x0000000000349947 */ /* 0x000fea0003800000 */
[----:B------:R-:W0:Y:S08]  /*0b40*/  LDC.64 R8, c[0x0][0x3a0] ;  /* 0x0000e800ff087b82 */ /* 0x000e300000000a00 */
[----:B------:R-:W1:Y:S08]  /*0b50*/  LDC.64 R4, c[0x0][0x390] ;  /* 0x0000e400ff047b82 */ /* 0x000e700000000a00 */
[----:B------:R-:W2:Y:S01]  /*0b60*/  LDC.64 R6, c[0x0][0x398] ;  /* 0x0000e600ff067b82 */ /* 0x000ea20000000a00 */
[----:B0-----:R-:W-:-:S06]  /*0b70*/  IMAD.WIDE.U32 R8, R11, 0x4, R8 ;  /* 0x000000040b087825 */ /* 0x001fcc00078e0008 */
[----:B------:R-:W3:Y:S01]  /*0b80*/  LDG.E R8, desc[UR4][R8.64] ;  /* 0x0000000408087981 */ /* 0x000ee2000c1e1900 */
[----:B------:R-:W-:-:S04]  /*0b90*/  IMAD R3, R11, R3, R2 ;  /* 0x000000030b037224 */ /* 0x000fc800078e0202 */
[----:B-1----:R-:W-:-:S04]  /*0ba0*/  IMAD.WIDE.U32 R4, R3, 0x8, R4 ;  /* 0x0000000803047825 */ /* 0x002fc800078e0004 */
[----:B--2---:R-:W-:Y:S02]  /*0bb0*/  IMAD.WIDE.U32 R6, R11, 0x8, R6 ;  /* 0x000000080b067825 */ /* 0x004fe400078e0006 */
[----:B------:R-:W2:Y:S04]  /*0bc0*/  LDG.E.64 R4, desc[UR4][R4.64] ;  /* 0x0000000404047981 */ /* 0x000ea8000c1e1b00 */
[----:B------:R-:W4:Y:S01]  /*0bd0*/  LDG.E.64 R6, desc[UR4][R6.64] ;  /* 0x0000000406067981 */ /* 0x000f22000c1e1b00 */
[----:B---3--:R-:W2:Y:S02]  /*0be0*/  I2F.F64.U32 R10, R8 ;  /* 0x00000008000a7312 */ /* 0x008ea40000201800 */
[C---:B--2---:R-:W-:Y:S02]  /*0bf0*/  DFMA R22, R4.reuse, R10, R22 ;  /* 0x0000000a0416722b */ /* 0x044fe40000000016 */
[----:B----4-:R-:W-:-:S11]  /*0c00*/  DFMA R24, R4, R6, R24 ;  /* 0x000000060418722b */ /* 0x010fd60000000018 */
.L_x_1:
[----:B------:R-:W-:Y:S05]  /*0c10*/  BSYNC.RECONVERGENT B0 ;  /* 0x0000000000007941 */ /* 0x000fea0003800200 */
.L_x_0:
[----:B------:R-:W-:Y:S01]  /*0c20*/  SHFL.DOWN PT, R7, R23, 0x10, 0x1f ;  /* 0x0a001f0017077f89 */ /* 0x000fe200000e0000 */
[----:B------:R-:W-:-:S03]  /*0c30*/  ISETP.NE.AND P0, PT, R0, RZ, PT ;  /* 0x000000ff0000720c */ /* 0x000fc60003f05270 */
[----:B------:R-:W0:Y:S04]  /*0c40*/  SHFL.DOWN PT, R6, R22, 0x10, 0x1f ;  /* 0x0a001f0016067f89 */ /* 0x000e2800000e0000 */
[----:B------:R-:W-:Y:S04]  /*0c50*/  SHFL.DOWN PT, R5, R25, 0x10, 0x1f ;  /* 0x0a001f0019057f89 */ /* 0x000fe800000e0000 */
[----:B------:R-:W1:Y:S01]  /*0c60*/  SHFL.DOWN PT, R4, R24, 0x10, 0x1f ;  /* 0x0a001f0018047f89 */ /* 0x000e6200000e0000 */
[----:B0-----:R-:W-:-:S07]  /*0c70*/  DADD R6, R6, R22 ;  /* 0x0000000006067229 */ /* 0x001fce0000000016 */
[----:B------:R-:W-:Y:S01]  /*0c80*/  SHFL.DOWN PT, R11, R7, 0x8, 0x1f ;  /* 0x09001f00070b7f89 */ /* 0x000fe200000e0000 */
[----:B-1----:R-:W-:-:S03]  /*0c90*/  DADD R4, R4, R24 ;  /* 0x0000000004047229 */ /* 0x002fc60000000018 */
        /* <DEDUP_REMOVED lines=19> */
[----:B------:R1:W2:Y:S04]  /*0dd0*/  SHFL.DOWN PT, R9, R5, 0x1, 0x1f ;  /* 0x08201f0005097f89 */ /* 0x0002a800000e0000 */
[----:B------:R1:W3:Y:S01]  /*0de0*/  SHFL.DOWN PT, R8, R4, 0x1, 0x1f ;  /* 0x08201f0004087f89 */ /* 0x0002e200000e0000 */
[----:B0-----:R-:W-:Y:S01]  /*0df0*/  DADD R6, R16, R6 ;  /* 0x0000000010067229 */ /* 0x001fe20000000006 */
[----:B-1----:R-:W-:Y:S10]  /*0e00*/  @P0 EXIT ;  /* 0x000000000000094d */ /* 0x002ff40003800000 */
[----:B------:R-:W0:Y:S01]  /*0e10*/  MUFU.RCP64H R11, R7 ;  /* 0x00000007000b7308 */ /* 0x000e220000001800 */
[----:B------:R-:W-:Y:S01]  /*0e20*/  IMAD.MOV.U32 R10, RZ, RZ, 0x1 ;  /* 0x00000001ff0a7424 */ /* 0x000fe200078e00ff */
[----:B--23--:R-:W-:Y:S01]  /*0e30*/  DADD R14, R4, R8 ;  /* 0x00000000040e7229 */ /* 0x00cfe20000000008 */
[----:B------:R-:W-:Y:S09]  /*0e40*/  BSSY.RECONVERGENT B0, `(.L_x_6) ;  /* 0x0000011000007945 */ /* 0x000ff20003800200 */
[----:B------:R-:W-:Y:S01]  /*0e50*/  FSETP.GEU.AND P1, PT, |R15|, 6.5827683646048100446e-37, PT ;  /* 0x036000000f00780b */ /* 0x000fe20003f2e200 */
[----:B0-----:R-:W-:-:S08]  /*0e60*/  DFMA R12, -R6, R10, 1 ;  /* 0x3ff00000060c742b */ /* 0x001fd0000000010a */
[----:B------:R-:W-:-:S08]  /*0e70*/  DFMA R12, R12, R12, R12 ;  /* 0x0000000c0c0c722b */ /* 0x000fd0000000000c */
[----:B------:R-:W-:-:S08]  /*0e80*/  DFMA R12, R10, R12, R10 ;  /* 0x0000000c0a0c722b */ /* 0x000fd0000000000a */
[----:B------:R-:W-:-:S08]  /*0e90*/  DFMA R10, -R6, R12, 1 ;  /* 0x3ff00000060a742b */ /* 0x000fd0000000010c */
[----:B------:R-:W-:-:S08]  /*0ea0*/  DFMA R10, R12, R10, R12 ;  /* 0x0000000a0c0a722b */ /* 0x000fd0000000000c */
[----:B------:R-:W-:-:S08]  /*0eb0*/  DMUL R4, R14, R10 ;  /* 0x0000000a0e047228 */ /* 0x000fd00000000000 */
[----:B------:R-:W-:-:S08]  /*0ec0*/  DFMA R8, -R6, R4, R14 ;  /* 0x000000040608722b */ /* 0x000fd0000000010e */
[----:B------:R-:W-:-:S10]  /*0ed0*/  DFMA R4, R10, R8, R4 ;  /* 0x000000080a04722b */ /* 0x000fd40000000004 */
[----:B------:R-:W-:-:S05]  /*0ee0*/  FFMA R0, RZ, R7, R5 ;  /* 0x00000007ff007223 */ /* 0x000fca0000000005 */
[----:B------:R-:W-:-:S13]  /*0ef0*/  FSETP.GT.AND P0, PT, |R0|, 1.469367938527859385e-39, PT ;  /* 0x001000000000780b */ /* 0x000fda0003f04200 */
[----:B------:R-:W-:Y:S05]  /*0f00*/  @P0 BRA P1, `(.L_x_7) ;  /* 0x0000000000100947 */ /* 0x000fea0000800000 */
[----:B------:R-:W-:-:S07]  /*0f10*/  MOV R0, 0xf30 ;  /* 0x00000f3000007802 */ /* 0x000fce0000000f00 */
[----:B------:R-:W-:Y:S05]  /*0f20*/  CALL.REL.NOINC `($__internal_0_$__cuda_sm20_div_rn_f64_full) ;  /* 0x00000000001c7944 */ /* 0x000fea0003c00000 */
[----:B------:R-:W-:Y:S01]  /*0f30*/  MOV R4, R14 ;  /* 0x0000000e00047202 */ /* 0x000fe20000000f00 */
[----:B------:R-:W-:-:S07]  /*0f40*/  IMAD.MOV.U32 R5, RZ, RZ, R15 ;  /* 0x000000ffff057224 */ /* 0x000fce00078e000f */
.L_x_7:
[----:B------:R-:W-:Y:S05]  /*0f50*/  BSYNC.RECONVERGENT B0 ;  /* 0x0000000000007941 */ /* 0x000fea0003800200 */
.L_x_6:
[----:B------:R-:W0:Y:S02]  /*0f60*/  LDC.64 R6, c[0x0][0x388] ;  /* 0x0000e200ff067b82 */ /* 0x000e240000000a00 */
[----:B0-----:R-:W-:-:S05]  /*0f70*/  IMAD.WIDE.U32 R2, R2, 0x8, R6 ;  /* 0x0000000802027825 */ /* 0x001fca00078e0006 */
[----:B------:R-:W-:Y:S01]  /*0f80*/  STG.E.64 desc[UR4][R2.64], R4 ;  /* 0x0000000402007986 */ /* 0x000fe2000c101b04 */
[----:B------:R-:W-:Y:S05]  /*0f90*/  EXIT ;  /* 0x000000000000794d */ /* 0x000fea0003800000 */
        .weak           $__internal_0_$__cuda_sm20_div_rn_f64_full
        .type           $__internal_0_$__cuda_sm20_div_rn_f64_full,@function
        .size           $__internal_0_$__cuda_sm20_div_rn_f64_full,(.L_x_14 - $__internal_0_$__cuda_sm20_div_rn_f64_full)
$__internal_0_$__cuda_sm20_div_rn_f64_full:
[C---:B------:R-:W-:Y:S01]  /*0fa0*/  FSETP.GEU.AND P0, PT, |R7|.reuse, 1.469367938527859385e-39, PT ;  /* 0x001000000700780b */ /* 0x040fe20003f0e200 */
[----:B------:R-:W-:Y:S01]  /*0fb0*/  IMAD.MOV.U32 R9, RZ, RZ, R15 ;  /* 0x000000ffff097224 */ /* 0x000fe200078e000f */
[----:B------:R-:W-:Y:S01]  /*0fc0*/  LOP3.LUT R4, R7, 0x800fffff, RZ, 0xc0, !PT ;  /* 0x800fffff07047812 */ /* 0x000fe200078ec0ff */
[----:B------:R-:W-:Y:S01]  /*0fd0*/  IMAD.MOV.U32 R10, RZ, RZ, 0x1 ;  /* 0x00000001ff0a7424 */ /* 0x000fe200078e00ff */
[----:B------:R-:W-:Y:S01]  /*0fe0*/  MOV R8, R14 ;  /* 0x0000000e00087202 */ /* 0x000fe20000000f00 */
[----:B------:R-:W-:Y:S01]  /*0ff0*/  BSSY.RECONVERGENT B1, `(.L_x_8) ;  /* 0x0000054000017945 */ /* 0x000fe20003800200 */
[----:B------:R-:W-:Y:S01]  /*1000*/  LOP3.LUT R5, R4, 0x3ff00000, RZ, 0xfc, !PT ;  /* 0x3ff0000004057812 */ /* 0x000fe200078efcff */
[----:B------:R-:W-:Y:S01]  /*1010*/  IMAD.MOV.U32 R4, RZ, RZ, R6 ;  /* 0x000000ffff047224 */ /* 0x000fe200078e0006 */
[C---:B------:R-:W-:Y:S02]  /*1020*/  FSETP.GEU.AND P2, PT, |R9|.reuse, 1.469367938527859385e-39, PT ;  /* 0x001000000900780b */ /* 0x040fe40003f4e200 */
[----:B------:R-:W-:-:S02]  /*1030*/  LOP3.LUT R3, R9, 0x7ff00000, RZ, 0xc0, !PT ;  /* 0x7ff0000009037812 */ /* 0x000fc400078ec0ff */
[----:B------:R-:W-:Y:S01]  /*1040*/  LOP3.LUT R20, R7, 0x7ff00000, RZ, 0xc0, !PT ;  /* 0x7ff0000007147812 */ /* 0x000fe200078ec0ff */
[----:B------:R-:W-:Y:S01]  /*1050*/  @!P0 DMUL R4, R6, 8.98846567431157953865e+307 ;  /* 0x7fe0000006048828 */ /* 0x000fe20000000000 */
[----:B------:R-:W-:Y:S02]  /*1060*/  MOV R21, R3 ;  /* 0x0000000300157202 */ /* 0x000fe40000000f00 */
[----:B------:R-:W-:-:S03]  /*1070*/  ISETP.GE.U32.AND P1, PT, R3, R20, PT ;  /* 0x000000140300720c */ /* 0x000fc60003f26070 */
[----:B------:R-:W0:Y:S02]  /*1080*/  MUFU.RCP64H R11, R5 ;  /* 0x00000005000b7308 */ /* 0x000e240000001800 */
[----:B------:R-:W-:Y:S02]  /*1090*/  @!P2 LOP3.LUT R14, R7, 0x7ff00000, RZ, 0xc0, !PT ;  /* 0x7ff00000070ea812 */ /* 0x000fe400078ec0ff */
[----:B------:R-:W-:Y:S02]  /*10a0*/  @!P0 LOP3.LUT R20, R5, 0x7ff00000, RZ, 0xc0, !PT ;  /* 0x7ff0000005148812 */ /* 0x000fe400078ec0ff */
[----:B------:R-:W-:Y:S02]  /*10b0*/  @!P2 ISETP.GE.U32.AND P3, PT, R3, R14, PT ;  /* 0x0000000e0300a20c */ /* 0x000fe40003f66070 */
[----:B------:R-:W-:Y:S01]  /*10c0*/  MOV R14, 0x1ca00000 ;  /* 0x1ca00000000e7802 */ /* 0x000fe20000000f00 */
[----:B------:R-:W-:Y:S01]  /*10d0*/  VIADD R22, R20, 0xffffffff ;  /* 0xffffffff14167836 */ /* 0x000fe20000000000 */
[----:B0-----:R-:W-:-:S08]  /*10e0*/  DFMA R12, R10, -R4, 1 ;  /* 0x3ff000000a0c742b */ /* 0x001fd00000000804 */
[----:B------:R-:W-:-:S08]  /*10f0*/  DFMA R12, R12, R12, R12 ;  /* 0x0000000c0c0c722b */ /* 0x000fd0000000000c */
[----:B------:R-:W-:Y:S01]  /*1100*/  DFMA R16, R10, R12, R10 ;  /* 0x0000000c0a10722b */ /* 0x000fe2000000000a */
[C---:B------:R-:W-:Y:S01]  /*1110*/  @!P2 SEL R13, R14.reuse, 0x63400000, !P3 ;  /* 0x634000000e0da807 */ /* 0x040fe20005800000 */
[----:B------:R-:W-:Y:S01]  /*1120*/  IMAD.MOV.U32 R10, RZ, RZ, R8 ;  /* 0x000000ffff0a7224 */ /* 0x000fe200078e0008 */
[----:B------:R-:W-:Y:S01]  /*1130*/  SEL R11, R14, 0x63400000, !P1 ;  /* 0x634000000e0b7807 */ /* 0x000fe20004800000 */
[----:B------:R-:W-:Y:S01]  /*1140*/  @!P2 IMAD.MOV.U32 R12, RZ, RZ, RZ ;  /* 0x000000ffff0ca224 */ /* 0x000fe200078e00ff */
[--C-:B------:R-:W-:Y:S02]  /*1150*/  @!P2 LOP3.LUT R13, R13, 0x80000000, R9.reuse, 0xf8, !PT ;  /* 0x800000000d0da812 */ /* 0x100fe400078ef809 */
[----:B------:R-:W-:Y:S01]  /*1160*/  LOP3.LUT R11, R11, 0x800fffff, R9, 0xf8, !PT ;  /* 0x800fffff0b0b7812 */ /* 0x000fe200078ef809 */
[----:B------:R-:W-:Y:S01]  /*1170*/  DFMA R18, R16, -R4, 1 ;  /* 0x3ff000001012742b */ /* 0x000fe20000000804 */
[----:B------:R-:W-:-:S06]  /*1180*/  @!P2 LOP3.LUT R13, R13, 0x100000, RZ, 0xfc, !PT ;  /* 0x001000000d0da812 */ /* 0x000fcc00078efcff */
[----:B------:R-:W-:Y:S02]  /*1190*/  @!P2 DFMA R10, R10, 2, -R12 ;  /* 0x400000000a0aa82b */ /* 0x000fe4000000080c */
[----:B------:R-:W-:-:S08]  /*11a0*/  DFMA R18, R16, R18, R16 ;  /* 0x000000121012722b */ /* 0x000fd00000000010 */
[----:B------:R-:W-:Y:S01]  /*11b0*/  @!P2 LOP3.LUT R21, R11, 0x7ff00000, RZ, 0xc0, !PT ;  /* 0x7ff000000b15a812 */ /* 0x000fe200078ec0ff */
[----:B------:R-:W-:-:S04]  /*11c0*/  DMUL R12, R18, R10 ;  /* 0x0000000a120c7228 */ /* 0x000fc80000000000 */
[----:B------:R-:W-:-:S04]  /*11d0*/  VIADD R15, R21, 0xffffffff ;  /* 0xffffffff150f7836 */ /* 0x000fc80000000000 */
[----:B------:R-:W-:Y:S01]  /*11e0*/  DFMA R16, R12, -R4, R10 ;  /* 0x800000040c10722b */ /* 0x000fe2000000000a */
[----:B------:R-:W-:-:S04]  /*11f0*/  ISETP.GT.U32.AND P0, PT, R15, 0x7feffffe, PT ;  /* 0x7feffffe0f00780c */ /* 0x000fc80003f04070 */
[----:B------:R-:W-:-:S03]  /*1200*/  ISETP.GT.U32.OR P0, PT, R22, 0x7feffffe, P0 ;  /* 0x7feffffe1600780c */ /* 0x000fc60000704470 */
[----:B------:R-:W-:-:S10]  /*1210*/  DFMA R12, R18, R16, R12 ;  /* 0x00000010120c722b */ /* 0x000fd4000000000c */
[----:B------:R-:W-:Y:S05]  /*1220*/  @P0 BRA `(.L_x_9) ;  /* 0x00000000006c0947 */ /* 0x000fea0003800000 */
[----:B------:R-:W-:-:S04]  /*1230*/  LOP3.LUT R16, R7, 0x7ff00000, RZ, 0xc0, !PT ;  /* 0x7ff0000007107812 */ /* 0x000fc800078ec0ff */
[CC--:B------:R-:W-:Y:S02]  /*1240*/  VIADDMNMX R8, R3.reuse, -R16.reuse, 0xb9600000, !PT ;  /* 0xb960000003087446 */ /* 0x0c0fe40007800910 */
[----:B------:R-:W-:Y:S02]  /*1250*/  ISETP.GE.U32.AND P0, PT, R3, R16, PT ;  /* 0x000000100300720c */ /* 0x000fe40003f06070 */
[----:B------:R-:W-:Y:S02]  /*1260*/  VIMNMX R8, PT, PT, R8, 0x46a00000, PT ;  /* 0x46a0000008087848 */ /* 0x000fe40003fe0100 */
[----:B------:R-:W-:-:S04]  /*1270*/  SEL R3, R14, 0x63400000, !P0 ;  /* 0x634000000e037807 */ /* 0x000fc80004000000 */
[----:B------:R-:W-:Y:S01]  /*1280*/  IADD3 R3, PT, PT, -R3, R8, RZ ;  /* 0x0000000803037210 */ /* 0x000fe20007ffe1ff */
[----:B------:R-:W-:-:S04]  /*1290*/  IMAD.MOV.U32 R8, RZ, RZ, RZ ;  /* 0x000000ffff087224 */ /* 0x000fc800078e00ff */
[----:B------:R-:W-:-:S06]  /*12a0*/  VIADD R9, R3, 0x7fe00000 ;  /* 0x7fe0000003097836 */ /* 0x000fcc0000000000 */
[----:B------:R-:W-:-:S10]  /*12b0*/  DMUL R14, R12, R8 ;  /* 0x000000080c0e7228 */ /* 0x000fd40000000000 */
[----:B------:R-:W-:-:S13]  /*12c0*/  FSETP.GTU.AND P0, PT, |R15|, 1.469367938527859385e-39, PT ;  /* 0x001000000f00780b */ /* 0x000fda0003f0c200 */
[----:B------:R-:W-:Y:S05]  /*12d0*/  @P0 BRA `(.L_x_10) ;  /* 0x0000000000940947 */ /* 0x000fea0003800000 */
[----:B------:R-:W-:Y:S01]  /*12e0*/  DFMA R4, R12, -R4, R10 ;  /* 0x800000040c04722b */ /* 0x000fe2000000000a */
[----:B------:R-:W-:-:S09]  /*12f0*/  MOV R8, RZ ;  /* 0x000000ff00087202 */ /* 0x000fd20000000f00 */
[C---:B------:R-:W-:Y:S02]  /*1300*/  FSETP.NEU.AND P0, PT, R5.reuse, RZ, PT ;  /* 0x000000ff0500720b */ /* 0x040fe40003f0d000 */
[----:B------:R-:W-:-:S04]  /*1310*/  LOP3.LUT R7, R5, 0x80000000, R7, 0x48, !PT ;  /* 0x8000000005077812 */ /* 0x000fc800078e4807 */
[----:B------:R-:W-:-:S07]  /*1320*/  LOP3.LUT R9, R7, R9, RZ, 0xfc, !PT ;  /* 0x0000000907097212 */ /* 0x000fce00078efcff */
[----:B------:R-:W-:Y:S05]  /*1330*/  @!P0 BRA `(.L_x_10) ;  /* 0x00000000007c8947 */ /* 0x000fea0003800000 */
[----:B------:R-:W-:Y:S01]  /*1340*/  IMAD.MOV R5, RZ, RZ, -R3 ;  /* 0x000000ffff057224 */ /* 0x000fe200078e0a03 */
[----:B------:R-:W-:Y:S01]  /*1350*/  DMUL.RP R8, R12, R8 ;  /* 0x000000080c087228 */ /* 0x000fe20000008000 */
[----:B------:R-:W-:Y:S01]  /*1360*/  IMAD.MOV.U32 R4, RZ, RZ, RZ ;  /* 0x000000ffff047224 */ /* 0x000fe200078e00ff */
[----:B------:R-:W-:-:S05]  /*1370*/  IADD3 R3, PT, PT, -R3, -0x43300000, RZ ;  /* 0xbcd0000003037810 */ /* 0x000fca0007ffe1ff */
[----:B------:R-:W-:-:S03]  /*1380*/  DFMA R4, R14, -R4, R12 ;  /* 0x800000040e04722b */ /* 0x000fc6000000000c */
[----:B------:R-:W-:-:S07]  /*1390*/  LOP3.LUT R7, R9, R7, RZ, 0x3c, !PT ;  /* 0x0000000709077212 */ /* 0x000fce00078e3cff */
[----:B------:R-:W-:-:S04]  /*13a0*/  FSETP.NEU.AND P0, PT, |R5|, R3, PT ;  /* 0x000000030500720b */ /* 0x000fc80003f0d200 */
[----:B------:R-:W-:Y:S02]  /*13b0*/  FSEL R14, R8, R14, !P0 ;  /* 0x0000000e080e7208 */ /* 0x000fe40004000000 */
[----:B------:R-:W-:Y:S01]  /*13c0*/  FSEL R15, R7, R15, !P0 ;  /* 0x0000000f070f7208 */ /* 0x000fe20004000000 */
[----:B------:R-:W-:Y:S06]  /*13d0*/  BRA `(.L_x_10) ;  /* 0x0000000000547947 */ /* 0x000fec0003800000 */
.L_x_9:
[----:B------:R-:W-:-:S14]  /*13e0*/  DSETP.NAN.AND P0, PT, R8, R8, PT ;  /* 0x000000080800722a */ /* 0x000fdc0003f08000 */
[----:B------:R-:W-:Y:S05]  /*13f0*/  @P0 BRA `(.L_x_11) ;  /* 0x0000000000440947 */ /* 0x000fea0003800000 */
[----:B------:R-:W-:-:S14]  /*1400*/  DSETP.NAN.AND P0, PT, R6, R6, PT ;  /* 0x000000060600722a */ /* 0x000fdc0003f08000 */
[----:B------:R-:W-:Y:S05]  /*1410*/  @P0 BRA `(.L_x_12) ;  /* 0x0000000000300947 */ /* 0x000fea0003800000 */
[----:B------:R-:W-:Y:S01]  /*1420*/  ISETP.NE.AND P0, PT, R21, R20, PT ;  /* 0x000000141500720c */ /* 0x000fe20003f05270 */
[----:B------:R-:W-:Y:S01]  /*1430*/  IMAD.MOV.U32 R15, RZ, RZ, -0x80000 ;  /* 0xfff80000ff0f7424 */ /* 0x000fe200078e00ff */
[----:B------:R-:W-:-:S11]  /*1440*/  MOV R14, 0x0 ;  /* 0x00000000000e7802 */ /* 0x000fd60000000f00 */
[----:B------:R-:W-:Y:S05]  /*1450*/  @!P0 BRA `(.L_x_10) ;  /* 0x0000000000348947 */ /* 0x000fea0003800000 */
[----:B------:R-:W-:Y:S02]  /*1460*/  ISETP.NE.AND P0, PT, R21, 0x7ff00000, PT ;  /* 0x7ff000001500780c */ /* 0x000fe40003f05270 */
[----:B------:R-:W-:Y:S02]  /*1470*/  LOP3.LUT R15, R9, 0x80000000, R7, 0x48, !PT ;  /* 0x80000000090f7812 */ /* 0x000fe400078e4807 */
[----:B------:R-:W-:-:S13]  /*1480*/  ISETP.EQ.OR P0, PT, R20, RZ, !P0 ;  /* 0x000000ff1400720c */ /* 0x000fda0004702670 */
[----:B------:R-:W-:Y:S01]  /*1490*/  @P0 LOP3.LUT R3, R15, 0x7ff00000, RZ, 0xfc, !PT ;  /* 0x7ff000000f030812 */ /* 0x000fe200078efcff */
[----:B------:R-:W-:Y:S01]  /*14a0*/  @!P0 IMAD.MOV.U32 R14, RZ, RZ, RZ ;  /* 0x000000ffff0e8224 */ /* 0x000fe200078e00ff */
[----:B------:R-:W-:-:S03]  /*14b0*/  @P0 MOV R14, RZ ;  /* 0x000000ff000e0202 */ /* 0x000fc60000000f00 */
[----:B------:R-:W-:Y:S01]  /*14c0*/  @P0 IMAD.MOV.U32 R15, RZ, RZ, R3 ;  /* 0x000000ffff0f0224 */ /* 0x000fe200078e0003 */
[----:B------:R-:W-:Y:S06]  /*14d0*/  BRA `(.L_x_10) ;  /* 0x0000000000147947 */ /* 0x000fec0003800000 */
.L_x_12:
[----:B------:R-:W-:Y:S01]  /*14e0*/  LOP3.LUT R15, R7, 0x80000, RZ, 0xfc, !PT ;  /* 0x00080000070f7812 */ /* 0x000fe200078efcff */
[----:B------:R-:W-:Y:S01]  /*14f0*/  IMAD.MOV.U32 R14, RZ, RZ, R6 ;  /* 0x000000ffff0e7224 */ /* 0x000fe200078e0006 */
[----:B------:R-:W-:Y:S06]  /*1500*/  BRA `(.L_x_10) ;  /* 0x0000000000087947 */ /* 0x000fec0003800000 */
.L_x_11:
[----:B------:R-:W-:Y:S02]  /*1510*/  LOP3.LUT R15, R9, 0x80000, RZ, 0xfc, !PT ;  /* 0x00080000090f7812 */ /* 0x000fe400078efcff */
[----:B------:R-:W-:-:S07]  /*1520*/  MOV R14, R8 ;  /* 0x00000008000e7202 */ /* 0x000fce0000000f00 */
.L_x_10:
[----:B------:R-:W-:Y:S05]  /*1530*/  BSYNC.RECONVERGENT B1 ;  /* 0x0000000000017941 */ /* 0x000fea0003800200 */
.L_x_8:
[----:B------:R-:W-:Y:S02]  /*1540*/  HFMA2 R5, -RZ, RZ, 0, 0 ;  /* 0x00000000ff057431 */ /* 0x000fe400000001ff */
[----:B------:R-:W-:-:S04]  /*1550*/  IMAD.MOV.U32 R4, RZ, RZ, R0 ;  /* 0x000000ffff047224 */ /* 0x000fc800078e0000 */
[----:B------:R-:W-:Y:S05]  /*1560*/  RET.REL.NODEC R4 `(_Z2ccjPdS_S_Pj) ;  /* 0xffffffe804a47950 */ /* 0x000fea0003c3ffff */
.L_x_13:
[----:B------:R-:W-:-:S00]  /*1570*/  BRA `(.L_x_13) ;  /* 0xfffffffc00fc7947 */ /* 0x000fc0000383ffff */
[----:B------:R-:W-:-:S00]  /*1580*/  NOP ;  /* 0x0000000000007918 */ /* 0x000fc00000000000 */
[----:B------:R-:W-:-:S00]  /*1590*/  NOP ;  /* 0x0000000000007918 */ /* 0x000fc00000000000 */
[----:B------:R-:W-:-:S00]  /*15a0*/  NOP ;  /* 0x0000000000007918 */ /* 0x000fc00000000000 */
[----:B------:R-:W-:-:S00]  /*15b0*/  NOP ;  /* 0x0000000000007918 */ /* 0x000fc00000000000 */
[----:B------:R-:W-:-:S00]  /*15c0*/  NOP ;  /* 0x0000000000007918 */ /* 0x000fc00000000000 */
[----:B------:R-:W-:-:S00]  /*15d0*/  NOP ;  /* 0x0000000000007918 */ /* 0x000fc00000000000 */
[----:B------:R-:W-:-:S00]  /*15e0*/  NOP ;  /* 0x0000000000007918 */ /* 0x000fc00000000000 */
[----:B------:R-:W-:-:S00]  /*15f0*/  NOP ;  /* 0x0000000000007918 */ /* 0x000fc00000000000 */
.L_x_14:


//--------------------- .nv.shared.reserved.0     --------------------------
	.section	.nv.shared.reserved.0,"aw",@nobits
	.weak		__nv_reservedSMEM_offset_0_alias
	.size		__nv_reservedSMEM_offset_0_alias, 0, 64
	.other		__nv_reservedSMEM_offset_0_alias,@"STO_CUDA_RESERVED_SHARED STV_DEFAULT"
__nv_reservedSMEM_offset_0_alias:
	.zero		0
	.zero		64


//--------------------- .nv.constant0._Z2ccjPdS_S_Pj --------------------------
	.section	.nv.constant0._Z2ccjPdS_S_Pj,"a",@progbits
	.sectionflags	@""
	.align	4
.nv.constant0._Z2ccjPdS_S_Pj:
	.zero		936


//--------------------- SYMBOLS --------------------------

	.type		.nv.reservedSmem.offset0,@object
	.size		.nv.reservedSmem.offset0,0x4
